	.headerflags	@"EF_CUDA_TEXMODE_UNIFIED EF_CUDA_64BIT_ADDRESS EF_CUDA_ACCELERATORS EF_CUDA_SM90 EF_CUDA_VIRTUAL_SM(EF_CUDA_SM90)"
	.elftype	@"ET_EXEC"


//--------------------- .nv.info                  --------------------------
	.section	.nv.info,"",@"SHT_CUDA_INFO"
	.align	4


	//----- nvinfo : EIATTR_REGCOUNT
	.align		4
        /*0000*/ 	.byte	0x04, 0x2f
        /*0002*/ 	.short	(.L_1 - .L_0)
	.align		4
.L_0:
        /*0004*/ 	.word	index@(triton_poi_fused_convolution_12)
        /*0008*/ 	.word	0x0000000c


	//----- nvinfo : EIATTR_MIN_STACK_SIZE
	.align		4
.L_1:
        /*000c*/ 	.byte	0x04, 0x12
        /*000e*/ 	.short	(.L_3 - .L_2)
	.align		4
.L_2:
        /*0010*/ 	.word	index@(triton_poi_fused_convolution_12)
        /*0014*/ 	.word	0x00000000


	//----- nvinfo : EIATTR_FRAME_SIZE
	.align		4
.L_3:
        /*0018*/ 	.byte	0x04, 0x11
        /*001a*/ 	.short	(.L_5 - .L_4)
	.align		4
.L_4:
        /*001c*/ 	.word	index@(triton_poi_fused_convolution_12)
        /*0020*/ 	.word	0x00000000


	//----- nvinfo : EIATTR_MIN_STACK_SIZE
	.align		4
.L_5:
        /*0024*/ 	.byte	0x04, 0x12
        /*0026*/ 	.short	(.L_7 - .L_6)
	.align		4
.L_6:
        /*0028*/ 	.word	index@(triton_poi_fused_convolution_12)
        /*002c*/ 	.word	0x00000000
.L_7:


//--------------------- .nv.info.triton_poi_fused_convolution_12 --------------------------
	.section	.nv.info.triton_poi_fused_convolution_12,"",@"SHT_CUDA_INFO"
	.sectionflags	@""
	.align	4


	//----- nvinfo : EIATTR_CUDA_API_VERSION
	.align		4
        /*0000*/ 	.byte	0x04, 0x37
        /*0002*/ 	.short	(.L_9 - .L_8)
.L_8:
        /*0004*/ 	.word	0x0000007c


	//----- nvinfo : EIATTR_KPARAM_INFO
	.align		4
.L_9:
        /*0008*/ 	.byte	0x04, 0x17
        /*000a*/ 	.short	(.L_11 - .L_10)
.L_10:
        /*000c*/ 	.word	0x00000000
        /*0010*/ 	.short	0x0002
        /*0012*/ 	.short	0x0010
        /*0014*/ 	.byte	0x00, 0xf0, 0x11, 0x00


	//----- nvinfo : EIATTR_KPARAM_INFO
	.align		4
.L_11:
        /*0018*/ 	.byte	0x04, 0x17
        /*001a*/ 	.short	(.L_13 - .L_12)
.L_12:
        /*001c*/ 	.word	0x00000000
        /*0020*/ 	.short	0x0001
        /*0022*/ 	.short	0x0008
        /*0024*/ 	.byte	0x00, 0xf4, 0x21, 0x00


	//----- nvinfo : EIATTR_KPARAM_INFO
	.align		4
.L_13:
        /*0028*/ 	.byte	0x04, 0x17
        /*002a*/ 	.short	(.L_15 - .L_14)
.L_14:
        /*002c*/ 	.word	0x00000000
        /*0030*/ 	.short	0x0000
        /*0032*/ 	.short	0x0000
        /*0034*/ 	.byte	0x00, 0xf4, 0x21, 0x00


	//----- nvinfo : EIATTR_SPARSE_MMA_MASK
	.align		4
.L_15:
        /*0038*/ 	.byte	0x03, 0x50
        /*003a*/ 	.short	0x0000


	//----- nvinfo : EIATTR_MAXREG_COUNT
	.align		4
        /*003c*/ 	.byte	0x03, 0x1b
        /*003e*/ 	.short	0x00ff


	//----- nvinfo : EIATTR_EXIT_INSTR_OFFSETS
	.align		4
        /*0040*/ 	.byte	0x04, 0x1c
        /*0042*/ 	.short	(.L_17 - .L_16)


	//   ....[0]....
.L_16:
        /*0044*/ 	.word	0x00000150


	//   ....[1]....
        /*0048*/ 	.word	0x00000170


	//----- nvinfo : EIATTR_REQNTID
	.align		4
.L_17:
        /*004c*/ 	.byte	0x04, 0x10
        /*004e*/ 	.short	(.L_19 - .L_18)
.L_18:
        /*0050*/ 	.word	0x00000080
        /*0054*/ 	.word	0x00000001
        /*0058*/ 	.word	0x00000001


	//----- nvinfo : EIATTR_CBANK_PARAM_SIZE
	.align		4
.L_19:
        /*005c*/ 	.byte	0x03, 0x19
        /*005e*/ 	.short	0x0014


	//----- nvinfo : EIATTR_PARAM_CBANK
	.align		4
        /*0060*/ 	.byte	0x04, 0x0a
        /*0062*/ 	.short	(.L_21 - .L_20)
	.align		4
.L_20:
        /*0064*/ 	.word	index@(.nv.constant0.triton_poi_fused_convolution_12)
        /*0068*/ 	.short	0x0210
        /*006a*/ 	.short	0x0014


	//----- nvinfo : EIATTR_SW_WAR
	.align		4
.L_21:
        /*006c*/ 	.byte	0x04, 0x36
        /*006e*/ 	.short	(.L_23 - .L_22)
.L_22:
        /*0070*/ 	.word	0x00000008
.L_23:


//--------------------- .nv.callgraph             --------------------------
	.section	.nv.callgraph,"",@"SHT_CUDA_CALLGRAPH"
	.align	4
	.sectionentsize	8
	.align		4
        /*0000*/ 	.word	0x00000000
	.align		4
        /*0004*/ 	.word	0xffffffff
	.align		4
        /*0008*/ 	.word	0x00000000
	.align		4
        /*000c*/ 	.word	0xfffffffe
	.align		4
        /*0010*/ 	.word	0x00000000
	.align		4
        /*0014*/ 	.word	0xfffffffd
	.align		4
        /*0018*/ 	.word	0x00000000
	.align		4
        /*001c*/ 	.word	0xfffffffc


//--------------------- .text.triton_poi_fused_convolution_12 --------------------------
	.section	.text.triton_poi_fused_convolution_12,"ax",@progbits
	.align	128
        .global         triton_poi_fused_convolution_12
        .type           triton_poi_fused_convolution_12,@function
        .size           triton_poi_fused_convolution_12,(.L_x_1 - triton_poi_fused_convolution_12)
        .other          triton_poi_fused_convolution_12,@"STO_CUDA_ENTRY STV_DEFAULT"
triton_poi_fused_convolution_12:
.text.triton_poi_fused_convolution_12:
[----:B------:R-:W0:Y:S02]  /*0000*/  LDC R1, c[0x0][0x28] ;  /* 0x00000a00ff017b82 */ /* 0x000e240000000800 */
[----:B------:R-:W1:Y:S01]  /*0010*/  S2R R0, SR_TID.X ;  /* 0x0000000000007919 */ /* 0x000e620000002100 */
[----:B------:R-:W2:Y:S01]  /*0020*/  LDC.64 R2, c[0x0][0x210] ;  /* 0x00008400ff027b82 */ /* 0x000ea20000000a00 */
[----:B------:R-:W-:Y:S01]  /*0030*/  ULDC.64 UR4, c[0x0][0x208] ;  /* 0x0000820000047ab9 */ /* 0x000fe20000000a00 */
[----:B------:R-:W3:Y:S06]  /*0040*/  S2R R7, SR_CTAID.X ;  /* 0x0000000000077919 */ /* 0x000eec0000002500 */
[----:B------:R-:W4:Y:S01]  /*0050*/  LDC.64 R4, c[0x0][0x218] ;  /* 0x00008600ff047b82 */ /* 0x000f220000000a00 */
[----:B-1----:R-:W-:-:S02]  /*0060*/  LOP3.LUT R0, R0, 0x7f, RZ, 0xc0, !PT ;  /* 0x0000007f00007812 */ /* 0x002fc400078ec0ff */
[----:B---3--:R-:W-:-:S03]  /*0070*/  SHF.R.S32.HI R6, RZ, 0x18, R7 ;  /* 0x00000018ff067819 */ /* 0x008fc60000011407 */
[----:B------:R-:W-:Y:S01]  /*0080*/  IMAD R7, R7, 0x80, R0 ;  /* 0x0000008007077824 */ /* 0x000fe200078e0200 */
[----:B------:R-:W-:-:S03]  /*0090*/  SGXT R0, R6, 0x1 ;  /* 0x000000010600781a */ /* 0x000fc60000000200 */
[C---:B--2---:R-:W-:Y:S01]  /*00a0*/  IMAD.WIDE R2, R7.reuse, 0x4, R2 ;  /* 0x0000000407027825 */ /* 0x044fe200078e0202 */
[----:B------:R-:W-:Y:S02]  /*00b0*/  ISETP.GE.AND P0, PT, R7, 0x200, PT ;  /* 0x000002000700780c */ /* 0x000fe40003f06270 */
[----:B------:R-:W-:-:S04]  /*00c0*/  LEA.HI R0, R0, R7, RZ, 0x5 ;  /* 0x0000000700007211 */ /* 0x000fc800078f28ff */
[----:B------:R-:W-:-:S05]  /*00d0*/  LOP3.LUT R0, R0, 0xffffffe0, RZ, 0xc0, !PT ;  /* 0xffffffe000007812 */ /* 0x000fca00078ec0ff */
[----:B------:R-:W-:Y:S01]  /*00e0*/  IMAD.IADD R9, R7, 0x1, -R0 ;  /* 0x0000000107097824 */ /* 0x000fe200078e0a00 */
[----:B------:R-:W-:Y:S01]  /*00f0*/  HFMA2.MMA R0, -RZ, RZ, 0, 0 ;  /* 0x00000000ff007435 */ /* 0x000fe200000001ff */
[----:B------:R-:W-:Y:S02]  /*0100*/  IMAD.MOV.U32 R7, RZ, RZ, RZ ;  /* 0x000000ffff077224 */ /* 0x000fe400078e00ff */
[----:B----4-:R-:W-:-:S05]  /*0110*/  IMAD.WIDE R4, R9, 0x4, R4 ;  /* 0x0000000409047825 */ /* 0x010fca00078e0204 */
[----:B------:R-:W2:Y:S04]  /*0120*/  @!P0 LDG.E.EL R7, desc[UR4][R4.64] ;  /* 0x0000000404078981 */ /* 0x000ea8000c2e1900 */
[----:B------:R-:W2:Y:S02]  /*0130*/  @!P0 LDG.E R0, desc[UR4][R2.64] ;  /* 0x0000000402008981 */ /* 0x000ea4000c1e1900 */
[----:B--2---:R-:W-:Y:S01]  /*0140*/  FADD R7, R7, R0 ;  /* 0x0000000007077221 */ /* 0x004fe20000000000 */
[----:B------:R-:W-:Y:S06]  /*0150*/  @P0 EXIT ;  /* 0x000000000000094d */ /* 0x000fec0003800000 */
[----:B------:R-:W-:Y:S01]  /*0160*/  STG.E desc[UR4][R2.64], R7 ;  /* 0x0000000702007986 */ /* 0x000fe2000c101904 */
[----:B------:R-:W-:Y:S05]  /*0170*/  EXIT ;  /* 0x000000000000794d */ /* 0x000fea0003800000 */
.L_x_0:
[----:B------:R-:W-:-:S00]  /*0180*/  BRA `(.L_x_0) ;  /* 0xfffffffc00fc7947 */ /* 0x000fc0000383ffff */
[----:B------:R-:W-:-:S00]  /*0190*/  NOP ;  /* 0x0000000000007918 */ /* 0x000fc00000000000 */
        /* <DEDUP_REMOVED lines=14> */
.L_x_1:


//--------------------- .nv.constant0.triton_poi_fused_convolution_12 --------------------------
	.section	.nv.constant0.triton_poi_fused_convolution_12,"a",@progbits
	.sectionflags	@""
	.align	4
.nv.constant0.triton_poi_fused_convolution_12:
	.zero		548
